//
// Generated by NVIDIA NVVM Compiler
//
// Compiler Build ID: CL-36424714
// Cuda compilation tools, release 13.0, V13.0.88
// Based on NVVM 20.0.0
//

.version 9.0
.target sm_100
.address_size 64

	// .globl	_Z16reduceNeighboredPiS_j
.extern .shared .align 16 .b8 sdata[];

.visible .entry _Z16reduceNeighboredPiS_j(
	.param .u64 .ptr .align 1 _Z16reduceNeighboredPiS_j_param_0,
	.param .u64 .ptr .align 1 _Z16reduceNeighboredPiS_j_param_1,
	.param .u32 _Z16reduceNeighboredPiS_j_param_2
)
{
	.reg .pred 	%p<6>;
	.reg .b32 	%r<16>;
	.reg .b64 	%rd<13>;

	ld.param.u64 	%rd3, [_Z16reduceNeighboredPiS_j_param_0];
	ld.param.u64 	%rd4, [_Z16reduceNeighboredPiS_j_param_1];
	ld.param.u32 	%r6, [_Z16reduceNeighboredPiS_j_param_2];
	mov.u32 	%r1, %tid.x;
	setp.ge.u32 	%p1, %r1, %r6;
	@%p1 bra 	$L__BB0_8;
	cvta.to.global.u64 	%rd5, %rd3;
	mov.u32 	%r2, %ctaid.x;
	mov.u32 	%r3, %ntid.x;
	mul.lo.s32 	%r7, %r2, %r3;
	mul.wide.u32 	%rd6, %r7, 4;
	add.s64 	%rd1, %rd5, %rd6;
	setp.lt.u32 	%p2, %r3, 2;
	@%p2 bra 	$L__BB0_6;
	mul.wide.u32 	%rd7, %r1, 4;
	add.s64 	%rd2, %rd1, %rd7;
	mov.b32 	%r15, 1;
$L__BB0_3:
	shl.b32 	%r5, %r15, 1;
	add.s32 	%r9, %r5, -1;
	and.b32  	%r10, %r9, %r1;
	setp.ne.s32 	%p3, %r10, 0;
	@%p3 bra 	$L__BB0_5;
	mul.wide.s32 	%rd8, %r15, 4;
	add.s64 	%rd9, %rd2, %rd8;
	ld.global.u32 	%r11, [%rd9];
	ld.global.u32 	%r12, [%rd2];
	add.s32 	%r13, %r12, %r11;
	st.global.u32 	[%rd2], %r13;
$L__BB0_5:
	bar.sync 	0;
	setp.lt.u32 	%p4, %r5, %r3;
	mov.u32 	%r15, %r5;
	@%p4 bra 	$L__BB0_3;
$L__BB0_6:
	setp.ne.s32 	%p5, %r1, 0;
	@%p5 bra 	$L__BB0_8;
	ld.global.u32 	%r14, [%rd1];
	cvta.to.global.u64 	%rd10, %rd4;
	mul.wide.u32 	%rd11, %r2, 4;
	add.s64 	%rd12, %rd10, %rd11;
	st.global.u32 	[%rd12], %r14;
$L__BB0_8:
	ret;

}
	// .globl	_Z20reduceNeighboredLessPiS_j
.visible .entry _Z20reduceNeighboredLessPiS_j(
	.param .u64 .ptr .align 1 _Z20reduceNeighboredLessPiS_j_param_0,
	.param .u64 .ptr .align 1 _Z20reduceNeighboredLessPiS_j_param_1,
	.param .u32 _Z20reduceNeighboredLessPiS_j_param_2
)
{
	.reg .pred 	%p<6>;
	.reg .b32 	%r<17>;
	.reg .b64 	%rd<13>;

	ld.param.u64 	%rd3, [_Z20reduceNeighboredLessPiS_j_param_0];
	ld.param.u64 	%rd2, [_Z20reduceNeighboredLessPiS_j_param_1];
	ld.param.u32 	%r7, [_Z20reduceNeighboredLessPiS_j_param_2];
	cvta.to.global.u64 	%rd4, %rd3;
	mov.u32 	%r1, %tid.x;
	mov.u32 	%r2, %ctaid.x;
	mov.u32 	%r3, %ntid.x;
	mul.lo.s32 	%r8, %r2, %r3;
	add.s32 	%r9, %r8, %r1;
	mul.wide.u32 	%rd5, %r8, 4;
	add.s64 	%rd1, %rd4, %rd5;
	setp.ge.u32 	%p1, %r9, %r7;
	@%p1 bra 	$L__BB1_8;
	setp.lt.u32 	%p2, %r3, 2;
	@%p2 bra 	$L__BB1_6;
	mov.b32 	%r16, 1;
$L__BB1_3:
	shl.b32 	%r5, %r16, 1;
	mul.lo.s32 	%r6, %r5, %r1;
	setp.ge.u32 	%p3, %r6, %r3;
	@%p3 bra 	$L__BB1_5;
	add.s32 	%r11, %r6, %r16;
	mul.wide.u32 	%rd6, %r11, 4;
	add.s64 	%rd7, %rd1, %rd6;
	ld.global.u32 	%r12, [%rd7];
	mul.wide.u32 	%rd8, %r6, 4;
	add.s64 	%rd9, %rd1, %rd8;
	ld.global.u32 	%r13, [%rd9];
	add.s32 	%r14, %r13, %r12;
	st.global.u32 	[%rd9], %r14;
$L__BB1_5:
	bar.sync 	0;
	setp.lt.u32 	%p4, %r5, %r3;
	mov.u32 	%r16, %r5;
	@%p4 bra 	$L__BB1_3;
$L__BB1_6:
	setp.ne.s32 	%p5, %r1, 0;
	@%p5 bra 	$L__BB1_8;
	ld.global.u32 	%r15, [%rd1];
	cvta.to.global.u64 	%rd10, %rd2;
	mul.wide.u32 	%rd11, %r2, 4;
	add.s64 	%rd12, %rd10, %rd11;
	st.global.u32 	[%rd12], %r15;
$L__BB1_8:
	ret;

}
	// .globl	_Z17reduceInterleavedPiS_j
.visible .entry _Z17reduceInterleavedPiS_j(
	.param .u64 .ptr .align 1 _Z17reduceInterleavedPiS_j_param_0,
	.param .u64 .ptr .align 1 _Z17reduceInterleavedPiS_j_param_1,
	.param .u32 _Z17reduceInterleavedPiS_j_param_2
)
{
	.reg .pred 	%p<6>;
	.reg .b32 	%r<14>;
	.reg .b64 	%rd<13>;

	ld.param.u64 	%rd4, [_Z17reduceInterleavedPiS_j_param_0];
	ld.param.u64 	%rd3, [_Z17reduceInterleavedPiS_j_param_1];
	ld.param.u32 	%r6, [_Z17reduceInterleavedPiS_j_param_2];
	cvta.to.global.u64 	%rd5, %rd4;
	mov.u32 	%r1, %tid.x;
	mov.u32 	%r2, %ctaid.x;
	mov.u32 	%r13, %ntid.x;
	mul.lo.s32 	%r7, %r2, %r13;
	add.s32 	%r8, %r7, %r1;
	mul.wide.u32 	%rd6, %r7, 4;
	add.s64 	%rd1, %rd5, %rd6;
	setp.ge.u32 	%p1, %r8, %r6;
	@%p1 bra 	$L__BB2_8;
	setp.lt.u32 	%p2, %r13, 2;
	@%p2 bra 	$L__BB2_6;
	mul.wide.u32 	%rd7, %r1, 4;
	add.s64 	%rd2, %rd1, %rd7;
$L__BB2_3:
	shr.u32 	%r5, %r13, 1;
	setp.ge.u32 	%p3, %r1, %r5;
	@%p3 bra 	$L__BB2_5;
	mul.wide.u32 	%rd8, %r5, 4;
	add.s64 	%rd9, %rd2, %rd8;
	ld.global.u32 	%r9, [%rd9];
	ld.global.u32 	%r10, [%rd2];
	add.s32 	%r11, %r10, %r9;
	st.global.u32 	[%rd2], %r11;
$L__BB2_5:
	bar.sync 	0;
	setp.gt.u32 	%p4, %r13, 3;
	mov.u32 	%r13, %r5;
	@%p4 bra 	$L__BB2_3;
$L__BB2_6:
	setp.ne.s32 	%p5, %r1, 0;
	@%p5 bra 	$L__BB2_8;
	ld.global.u32 	%r12, [%rd1];
	cvta.to.global.u64 	%rd10, %rd3;
	mul.wide.u32 	%rd11, %r2, 4;
	add.s64 	%rd12, %rd10, %rd11;
	st.global.u32 	[%rd12], %r12;
$L__BB2_8:
	ret;

}
	// .globl	_Z14reduceUnrolledPiS_j
.visible .entry _Z14reduceUnrolledPiS_j(
	.param .u64 .ptr .align 1 _Z14reduceUnrolledPiS_j_param_0,
	.param .u64 .ptr .align 1 _Z14reduceUnrolledPiS_j_param_1,
	.param .u32 _Z14reduceUnrolledPiS_j_param_2
)
{
	.reg .pred 	%p<7>;
	.reg .b32 	%r<29>;
	.reg .b64 	%rd<13>;

	ld.param.u64 	%rd4, [_Z14reduceUnrolledPiS_j_param_0];
	ld.param.u64 	%rd3, [_Z14reduceUnrolledPiS_j_param_1];
	ld.param.u32 	%r6, [_Z14reduceUnrolledPiS_j_param_2];
	cvta.to.global.u64 	%rd5, %rd4;
	mov.u32 	%r1, %tid.x;
	mov.u32 	%r2, %ctaid.x;
	mov.u32 	%r28, %ntid.x;
	mul.lo.s32 	%r7, %r2, %r28;
	add.s32 	%r8, %r7, %r1;
	mul.wide.u32 	%rd6, %r7, 4;
	add.s64 	%rd1, %rd5, %rd6;
	setp.ge.u32 	%p1, %r8, %r6;
	@%p1 bra 	$L__BB3_8;
	setp.lt.u32 	%p2, %r28, 34;
	mul.wide.u32 	%rd7, %r1, 4;
	add.s64 	%rd2, %rd1, %rd7;
	@%p2 bra 	$L__BB3_5;
$L__BB3_2:
	shr.u32 	%r5, %r28, 1;
	setp.ge.u32 	%p3, %r1, %r5;
	@%p3 bra 	$L__BB3_4;
	mul.wide.u32 	%rd8, %r5, 4;
	add.s64 	%rd9, %rd2, %rd8;
	ld.global.u32 	%r9, [%rd9];
	ld.global.u32 	%r10, [%rd2];
	add.s32 	%r11, %r10, %r9;
	st.global.u32 	[%rd2], %r11;
$L__BB3_4:
	bar.sync 	0;
	setp.gt.u32 	%p4, %r28, 67;
	mov.u32 	%r28, %r5;
	@%p4 bra 	$L__BB3_2;
$L__BB3_5:
	setp.gt.u32 	%p5, %r1, 15;
	@%p5 bra 	$L__BB3_8;
	ld.global.u32 	%r12, [%rd2+64];
	ld.global.u32 	%r13, [%rd2];
	add.s32 	%r14, %r13, %r12;
	st.global.u32 	[%rd2], %r14;
	bar.sync 	0;
	ld.global.u32 	%r15, [%rd2+32];
	ld.global.u32 	%r16, [%rd2];
	add.s32 	%r17, %r16, %r15;
	st.global.u32 	[%rd2], %r17;
	bar.sync 	0;
	ld.global.u32 	%r18, [%rd2+16];
	ld.global.u32 	%r19, [%rd2];
	add.s32 	%r20, %r19, %r18;
	st.global.u32 	[%rd2], %r20;
	bar.sync 	0;
	ld.global.u32 	%r21, [%rd2+8];
	ld.global.u32 	%r22, [%rd2];
	add.s32 	%r23, %r22, %r21;
	st.global.u32 	[%rd2], %r23;
	bar.sync 	0;
	ld.global.u32 	%r24, [%rd2+4];
	ld.global.u32 	%r25, [%rd2];
	add.s32 	%r26, %r25, %r24;
	st.global.u32 	[%rd2], %r26;
	setp.ne.s32 	%p6, %r1, 0;
	@%p6 bra 	$L__BB3_8;
	ld.global.u32 	%r27, [%rd1];
	cvta.to.global.u64 	%rd10, %rd3;
	mul.wide.u32 	%rd11, %r2, 4;
	add.s64 	%rd12, %rd10, %rd11;
	st.global.u32 	[%rd12], %r27;
$L__BB3_8:
	ret;

}
	// .globl	_Z12reduceSharedPiS_j
.visible .entry _Z12reduceSharedPiS_j(
	.param .u64 .ptr .align 1 _Z12reduceSharedPiS_j_param_0,
	.param .u64 .ptr .align 1 _Z12reduceSharedPiS_j_param_1,
	.param .u32 _Z12reduceSharedPiS_j_param_2
)
{
	.reg .pred 	%p<6>;
	.reg .b32 	%r<20>;
	.reg .b64 	%rd<9>;

	ld.param.u64 	%rd1, [_Z12reduceSharedPiS_j_param_0];
	ld.param.u64 	%rd2, [_Z12reduceSharedPiS_j_param_1];
	ld.param.u32 	%r8, [_Z12reduceSharedPiS_j_param_2];
	mov.u32 	%r1, %tid.x;
	mov.u32 	%r2, %ctaid.x;
	mov.u32 	%r19, %ntid.x;
	mad.lo.s32 	%r4, %r2, %r19, %r1;
	setp.ge.u32 	%p1, %r4, %r8;
	shl.b32 	%r9, %r1, 2;
	mov.u32 	%r10, sdata;
	add.s32 	%r5, %r10, %r9;
	@%p1 bra 	$L__BB4_2;
	cvta.to.global.u64 	%rd3, %rd1;
	mul.wide.u32 	%rd4, %r4, 4;
	add.s64 	%rd5, %rd3, %rd4;
	ld.global.u32 	%r12, [%rd5];
	st.shared.u32 	[%r5], %r12;
	bra.uni 	$L__BB4_3;
$L__BB4_2:
	mov.b32 	%r11, 0;
	st.shared.u32 	[%r5], %r11;
$L__BB4_3:
	bar.sync 	0;
	setp.lt.u32 	%p2, %r19, 2;
	@%p2 bra 	$L__BB4_7;
$L__BB4_4:
	shr.u32 	%r7, %r19, 1;
	setp.ge.u32 	%p3, %r1, %r7;
	@%p3 bra 	$L__BB4_6;
	shl.b32 	%r13, %r7, 2;
	add.s32 	%r14, %r5, %r13;
	ld.shared.u32 	%r15, [%r14];
	ld.shared.u32 	%r16, [%r5];
	add.s32 	%r17, %r16, %r15;
	st.shared.u32 	[%r5], %r17;
$L__BB4_6:
	bar.sync 	0;
	setp.gt.u32 	%p4, %r19, 3;
	mov.u32 	%r19, %r7;
	@%p4 bra 	$L__BB4_4;
$L__BB4_7:
	setp.ne.s32 	%p5, %r1, 0;
	@%p5 bra 	$L__BB4_9;
	ld.shared.u32 	%r18, [sdata];
	cvta.to.global.u64 	%rd6, %rd2;
	mul.wide.u32 	%rd7, %r2, 4;
	add.s64 	%rd8, %rd6, %rd7;
	st.global.u32 	[%rd8], %r18;
$L__BB4_9:
	ret;

}


// ===== COMPILED SASS (sm_100) =====

	.target	sm_100

	.elftype	@"ET_EXEC"


//--------------------- .note.nv.tkinfo           --------------------------
	.section	.note.nv.tkinfo,"",@"SHT_NOTE"
	.sectionflags	@"SHF_NOTE_NV_TKINFO"
	.tkinfo
        /*0018*/ 	.word	0x00000002
        /*0030*/ 	.string	""
        /*0030*/ 	.string	"ptxas"
        /*0030*/ 	.string	"Cuda compilation tools, release 13.0, V13.0.88"
        /*0030*/ 	.string	"Build cuda_13.0.r13.0/compiler.36424714_0"
        /*0030*/ 	.string	"-arch sm_100 -m 64 "



//--------------------- .note.nv.cuinfo           --------------------------
	.section	.note.nv.cuinfo,"",@"SHT_NOTE"
	.sectionflags	@"SHF_NOTE_NV_CUINFO"
        /*0018*/ 	.short	0x0002
        /*001a*/ 	.short	0x0064
        /*001c*/ 	.short	0x0082
	.zero		2


//--------------------- .nv.info                  --------------------------
	.section	.nv.info,"",@"SHT_CUDA_INFO"
	.align	4


	//----- nvinfo : EIATTR_REGCOUNT
	.align		4
        /*0000*/ 	.byte	0x04, 0x2f
        /*0002*/ 	.short	(.L_1 - .L_0)
	.align		4
.L_0:
        /*0004*/ 	.word	index@(_Z16reduceNeighboredPiS_j)
        /*0008*/ 	.word	0x00000010


	//----- nvinfo : EIATTR_FRAME_SIZE
	.align		4
.L_1:
        /*000c*/ 	.byte	0x04, 0x11
        /*000e*/ 	.short	(.L_3 - .L_2)
	.align		4
.L_2:
        /*0010*/ 	.word	index@(_Z16reduceNeighboredPiS_j)
        /*0014*/ 	.word	0x00000000


	//----- nvinfo : EIATTR_REGCOUNT
	.align		4
.L_3:
        /*0018*/ 	.byte	0x04, 0x2f
        /*001a*/ 	.short	(.L_5 - .L_4)
	.align		4
.L_4:
        /*001c*/ 	.word	index@(_Z20reduceNeighboredLessPiS_j)
        /*0020*/ 	.word	0x0000000e


	//----- nvinfo : EIATTR_FRAME_SIZE
	.align		4
.L_5:
        /*0024*/ 	.byte	0x04, 0x11
        /*0026*/ 	.short	(.L_7 - .L_6)
	.align		4
.L_6:
        /*0028*/ 	.word	index@(_Z20reduceNeighboredLessPiS_j)
        /*002c*/ 	.word	0x00000000


	//----- nvinfo : EIATTR_REGCOUNT
	.align		4
.L_7:
        /*0030*/ 	.byte	0x04, 0x2f
        /*0032*/ 	.short	(.L_9 - .L_8)
	.align		4
.L_8:
        /*0034*/ 	.word	index@(_Z17reduceInterleavedPiS_j)
        /*0038*/ 	.word	0x00000010


	//----- nvinfo : EIATTR_FRAME_SIZE
	.align		4
.L_9:
        /*003c*/ 	.byte	0x04, 0x11
        /*003e*/ 	.short	(.L_11 - .L_10)
	.align		4
.L_10:
        /*0040*/ 	.word	index@(_Z17reduceInterleavedPiS_j)
        /*0044*/ 	.word	0x00000000


	//----- nvinfo : EIATTR_REGCOUNT
	.align		4
.L_11:
        /*0048*/ 	.byte	0x04, 0x2f
        /*004a*/ 	.short	(.L_13 - .L_12)
	.align		4
.L_12:
        /*004c*/ 	.word	index@(_Z14reduceUnrolledPiS_j)
        /*0050*/ 	.word	0x00000010


	//----- nvinfo : EIATTR_FRAME_SIZE
	.align		4
.L_13:
        /*0054*/ 	.byte	0x04, 0x11
        /*0056*/ 	.short	(.L_15 - .L_14)
	.align		4
.L_14:
        /*0058*/ 	.word	index@(_Z14reduceUnrolledPiS_j)
        /*005c*/ 	.word	0x00000000


	//----- nvinfo : EIATTR_REGCOUNT
	.align		4
.L_15:
        /*0060*/ 	.byte	0x04, 0x2f
        /*0062*/ 	.short	(.L_17 - .L_16)
	.align		4
.L_16:
        /*0064*/ 	.word	index@(_Z12reduceSharedPiS_j)
        /*0068*/ 	.word	0x0000000a


	//----- nvinfo : EIATTR_FRAME_SIZE
	.align		4
.L_17:
        /*006c*/ 	.byte	0x04, 0x11
        /*006e*/ 	.short	(.L_19 - .L_18)
	.align		4
.L_18:
        /*0070*/ 	.word	index@(_Z12reduceSharedPiS_j)
        /*0074*/ 	.word	0x00000000


	//----- nvinfo : EIATTR_MIN_STACK_SIZE
	.align		4
.L_19:
        /*0078*/ 	.byte	0x04, 0x12
        /*007a*/ 	.short	(.L_21 - .L_20)
	.align		4
.L_20:
        /*007c*/ 	.word	index@(_Z12reduceSharedPiS_j)
        /*0080*/ 	.word	0x00000000


	//----- nvinfo : EIATTR_MIN_STACK_SIZE
	.align		4
.L_21:
        /*0084*/ 	.byte	0x04, 0x12
        /*0086*/ 	.short	(.L_23 - .L_22)
	.align		4
.L_22:
        /*0088*/ 	.word	index@(_Z14reduceUnrolledPiS_j)
        /*008c*/ 	.word	0x00000000


	//----- nvinfo : EIATTR_MIN_STACK_SIZE
	.align		4
.L_23:
        /*0090*/ 	.byte	0x04, 0x12
        /*0092*/ 	.short	(.L_25 - .L_24)
	.align		4
.L_24:
        /*0094*/ 	.word	index@(_Z17reduceInterleavedPiS_j)
        /*0098*/ 	.word	0x00000000


	//----- nvinfo : EIATTR_MIN_STACK_SIZE
	.align		4
.L_25:
        /*009c*/ 	.byte	0x04, 0x12
        /*009e*/ 	.short	(.L_27 - .L_26)
	.align		4
.L_26:
        /*00a0*/ 	.word	index@(_Z20reduceNeighboredLessPiS_j)
        /*00a4*/ 	.word	0x00000000


	//----- nvinfo : EIATTR_MIN_STACK_SIZE
	.align		4
.L_27:
        /*00a8*/ 	.byte	0x04, 0x12
        /*00aa*/ 	.short	(.L_29 - .L_28)
	.align		4
.L_28:
        /*00ac*/ 	.word	index@(_Z16reduceNeighboredPiS_j)
        /*00b0*/ 	.word	0x00000000
.L_29:


//--------------------- .nv.compat                --------------------------
	.section	.nv.compat,"",@"SHT_CUDA_COMPAT_INFO"
	.align	4
        /*0000*/ 	.byte	0x02, 0x09, 0x00, 0x00, 0x02, 0x02, 0x01, 0x00, 0x02, 0x05, 0x05, 0x00, 0x03, 0x07, 0x01, 0x01
        /*0010*/ 	.byte	0x02, 0x03, 0x00, 0x00, 0x02, 0x06, 0x01, 0x00, 0x04, 0x0b, 0x08, 0x00, 0x09, 0x00, 0x00, 0x00
        /*0020*/ 	.byte	0x00, 0x00, 0x00, 0x00


//--------------------- .nv.info._Z12reduceSharedPiS_j --------------------------
	.section	.nv.info._Z12reduceSharedPiS_j,"",@"SHT_CUDA_INFO"
	.sectionflags	@""
	.align	4


	//----- nvinfo : EIATTR_CUDA_API_VERSION
	.align		4
        /*0000*/ 	.byte	0x04, 0x37
        /*0002*/ 	.short	(.L_31 - .L_30)
.L_30:
        /*0004*/ 	.word	0x00000082


	//----- nvinfo : EIATTR_KPARAM_INFO
	.align		4
.L_31:
        /*0008*/ 	.byte	0x04, 0x17
        /*000a*/ 	.short	(.L_33 - .L_32)
.L_32:
        /*000c*/ 	.word	0x00000000
        /*0010*/ 	.short	0x0002
        /*0012*/ 	.short	0x0010
        /*0014*/ 	.byte	0x00, 0xf0, 0x11, 0x00


	//----- nvinfo : EIATTR_KPARAM_INFO
	.align		4
.L_33:
        /*0018*/ 	.byte	0x04, 0x17
        /*001a*/ 	.short	(.L_35 - .L_34)
.L_34:
        /*001c*/ 	.word	0x00000000
        /*0020*/ 	.short	0x0001
        /*0022*/ 	.short	0x0008
        /*0024*/ 	.byte	0x00, 0xf5, 0x21, 0x00


	//----- nvinfo : EIATTR_KPARAM_INFO
	.align		4
.L_35:
        /*0028*/ 	.byte	0x04, 0x17
        /*002a*/ 	.short	(.L_37 - .L_36)
.L_36:
        /*002c*/ 	.word	0x00000000
        /*0030*/ 	.short	0x0000
        /*0032*/ 	.short	0x0000
        /*0034*/ 	.byte	0x00, 0xf5, 0x21, 0x00


	//----- nvinfo : EIATTR_SPARSE_MMA_MASK
	.align		4
.L_37:
        /*0038*/ 	.byte	0x03, 0x50
        /*003a*/ 	.short	0x0000


	//----- nvinfo : EIATTR_MAXREG_COUNT
	.align		4
        /*003c*/ 	.byte	0x03, 0x1b
        /*003e*/ 	.short	0x00ff


	//----- nvinfo : EIATTR_NUM_BARRIERS
	.align		4
        /*0040*/ 	.byte	0x02, 0x4c
        /*0042*/ 	.byte	0x01
	.zero		1


	//----- nvinfo : EIATTR_MERCURY_ISA_VERSION
	.align		4
        /*0044*/ 	.byte	0x03, 0x5f
        /*0046*/ 	.short	0x0101


	//----- nvinfo : EIATTR_VRC_CTA_INIT_COUNT
	.align		4
        /*0048*/ 	.byte	0x02, 0x4a
	.zero		1
	.zero		1


	//----- nvinfo : EIATTR_EXIT_INSTR_OFFSETS
	.align		4
        /*004c*/ 	.byte	0x04, 0x1c
        /*004e*/ 	.short	(.L_39 - .L_38)


	//   ....[0]....
.L_38:
        /*0050*/ 	.word	0x00000210


	//   ....[1]....
        /*0054*/ 	.word	0x00000290


	//----- nvinfo : EIATTR_CBANK_PARAM_SIZE
	.align		4
.L_39:
        /*0058*/ 	.byte	0x03, 0x19
        /*005a*/ 	.short	0x0014


	//----- nvinfo : EIATTR_PARAM_CBANK
	.align		4
        /*005c*/ 	.byte	0x04, 0x0a
        /*005e*/ 	.short	(.L_41 - .L_40)
	.align		4
.L_40:
        /*0060*/ 	.word	index@(.nv.constant0._Z12reduceSharedPiS_j)
        /*0064*/ 	.short	0x0380
        /*0066*/ 	.short	0x0014


	//----- nvinfo : EIATTR_SW_WAR
	.align		4
.L_41:
        /*0068*/ 	.byte	0x04, 0x36
        /*006a*/ 	.short	(.L_43 - .L_42)
.L_42:
        /*006c*/ 	.word	0x00000008
.L_43:


//--------------------- .nv.info._Z14reduceUnrolledPiS_j --------------------------
	.section	.nv.info._Z14reduceUnrolledPiS_j,"",@"SHT_CUDA_INFO"
	.sectionflags	@""
	.align	4


	//----- nvinfo : EIATTR_CUDA_API_VERSION
	.align		4
        /*0000*/ 	.byte	0x04, 0x37
        /*0002*/ 	.short	(.L_45 - .L_44)
.L_44:
        /*0004*/ 	.word	0x00000082


	//----- nvinfo : EIATTR_KPARAM_INFO
	.align		4
.L_45:
        /*0008*/ 	.byte	0x04, 0x17
        /*000a*/ 	.short	(.L_47 - .L_46)
.L_46:
        /*000c*/ 	.word	0x00000000
        /*0010*/ 	.short	0x0002
        /*0012*/ 	.short	0x0010
        /*0014*/ 	.byte	0x00, 0xf0, 0x11, 0x00


	//----- nvinfo : EIATTR_KPARAM_INFO
	.align		4
.L_47:
        /*0018*/ 	.byte	0x04, 0x17
        /*001a*/ 	.short	(.L_49 - .L_48)
.L_48:
        /*001c*/ 	.word	0x00000000
        /*0020*/ 	.short	0x0001
        /*0022*/ 	.short	0x0008
        /*0024*/ 	.byte	0x00, 0xf5, 0x21, 0x00


	//----- nvinfo : EIATTR_KPARAM_INFO
	.align		4
.L_49:
        /*0028*/ 	.byte	0x04, 0x17
        /*002a*/ 	.short	(.L_51 - .L_50)
.L_50:
        /*002c*/ 	.word	0x00000000
        /*0030*/ 	.short	0x0000
        /*0032*/ 	.short	0x0000
        /*0034*/ 	.byte	0x00, 0xf5, 0x21, 0x00


	//----- nvinfo : EIATTR_SPARSE_MMA_MASK
	.align		4
.L_51:
        /*0038*/ 	.byte	0x03, 0x50
        /*003a*/ 	.short	0x0000


	//----- nvinfo : EIATTR_MAXREG_COUNT
	.align		4
        /*003c*/ 	.byte	0x03, 0x1b
        /*003e*/ 	.short	0x00ff


	//----- nvinfo : EIATTR_NUM_BARRIERS
	.align		4
        /*0040*/ 	.byte	0x02, 0x4c
        /*0042*/ 	.byte	0x01
	.zero		1


	//----- nvinfo : EIATTR_MERCURY_ISA_VERSION
	.align		4
        /*0044*/ 	.byte	0x03, 0x5f
        /*0046*/ 	.short	0x0101


	//----- nvinfo : EIATTR_VRC_CTA_INIT_COUNT
	.align		4
        /*0048*/ 	.byte	0x02, 0x4a
	.zero		1
	.zero		1


	//----- nvinfo : EIATTR_EXIT_INSTR_OFFSETS
	.align		4
        /*004c*/ 	.byte	0x04, 0x1c
        /*004e*/ 	.short	(.L_53 - .L_52)


	//   ....[0]....
.L_52:
        /*0050*/ 	.word	0x000000a0


	//   ....[1]....
        /*0054*/ 	.word	0x000001f0


	//   ....[2]....
        /*0058*/ 	.word	0x00000390


	//   ....[3]....
        /*005c*/ 	.word	0x000003e0


	//----- nvinfo : EIATTR_CRS_STACK_SIZE
	.align		4
.L_53:
        /*0060*/ 	.byte	0x04, 0x1e
        /*0062*/ 	.short	(.L_55 - .L_54)
.L_54:
        /*0064*/ 	.word	0x00000000


	//----- nvinfo : EIATTR_CBANK_PARAM_SIZE
	.align		4
.L_55:
        /*0068*/ 	.byte	0x03, 0x19
        /*006a*/ 	.short	0x0014


	//----- nvinfo : EIATTR_PARAM_CBANK
	.align		4
        /*006c*/ 	.byte	0x04, 0x0a
        /*006e*/ 	.short	(.L_57 - .L_56)
	.align		4
.L_56:
        /*0070*/ 	.word	index@(.nv.constant0._Z14reduceUnrolledPiS_j)
        /*0074*/ 	.short	0x0380
        /*0076*/ 	.short	0x0014


	//----- nvinfo : EIATTR_SW_WAR
	.align		4
.L_57:
        /*0078*/ 	.byte	0x04, 0x36
        /*007a*/ 	.short	(.L_59 - .L_58)
.L_58:
        /*007c*/ 	.word	0x00000008
.L_59:


//--------------------- .nv.info._Z17reduceInterleavedPiS_j --------------------------
	.section	.nv.info._Z17reduceInterleavedPiS_j,"",@"SHT_CUDA_INFO"
	.sectionflags	@""
	.align	4


	//----- nvinfo : EIATTR_CUDA_API_VERSION
	.align		4
        /*0000*/ 	.byte	0x04, 0x37
        /*0002*/ 	.short	(.L_61 - .L_60)
.L_60:
        /*0004*/ 	.word	0x00000082


	//----- nvinfo : EIATTR_KPARAM_INFO
	.align		4
.L_61:
        /*0008*/ 	.byte	0x04, 0x17
        /*000a*/ 	.short	(.L_63 - .L_62)
.L_62:
        /*000c*/ 	.word	0x00000000
        /*0010*/ 	.short	0x0002
        /*0012*/ 	.short	0x0010
        /*0014*/ 	.byte	0x00, 0xf0, 0x11, 0x00


	//----- nvinfo : EIATTR_KPARAM_INFO
	.align		4
.L_63:
        /*0018*/ 	.byte	0x04, 0x17
        /*001a*/ 	.short	(.L_65 - .L_64)
.L_64:
        /*001c*/ 	.word	0x00000000
        /*0020*/ 	.short	0x0001
        /*0022*/ 	.short	0x0008
        /*0024*/ 	.byte	0x00, 0xf5, 0x21, 0x00


	//----- nvinfo : EIATTR_KPARAM_INFO
	.align		4
.L_65:
        /*0028*/ 	.byte	0x04, 0x17
        /*002a*/ 	.short	(.L_67 - .L_66)
.L_66:
        /*002c*/ 	.word	0x00000000
        /*0030*/ 	.short	0x0000
        /*0032*/ 	.short	0x0000
        /*0034*/ 	.byte	0x00, 0xf5, 0x21, 0x00


	//----- nvinfo : EIATTR_SPARSE_MMA_MASK
	.align		4
.L_67:
        /*0038*/ 	.byte	0x03, 0x50
        /*003a*/ 	.short	0x0000


	//----- nvinfo : EIATTR_MAXREG_COUNT
	.align		4
        /*003c*/ 	.byte	0x03, 0x1b
        /*003e*/ 	.short	0x00ff


	//----- nvinfo : EIATTR_NUM_BARRIERS
	.align		4
        /*0040*/ 	.byte	0x02, 0x4c
        /*0042*/ 	.byte	0x01
	.zero		1


	//----- nvinfo : EIATTR_MERCURY_ISA_VERSION
	.align		4
        /*0044*/ 	.byte	0x03, 0x5f
        /*0046*/ 	.short	0x0101


	//----- nvinfo : EIATTR_VRC_CTA_INIT_COUNT
	.align		4
        /*0048*/ 	.byte	0x02, 0x4a
	.zero		1
	.zero		1


	//----- nvinfo : EIATTR_EXIT_INSTR_OFFSETS
	.align		4
        /*004c*/ 	.byte	0x04, 0x1c
        /*004e*/ 	.short	(.L_69 - .L_68)


	//   ....[0]....
.L_68:
        /*0050*/ 	.word	0x000000a0


	//   ....[1]....
        /*0054*/ 	.word	0x000001f0


	//   ....[2]....
        /*0058*/ 	.word	0x00000240


	//----- nvinfo : EIATTR_CRS_STACK_SIZE
	.align		4
.L_69:
        /*005c*/ 	.byte	0x04, 0x1e
        /*005e*/ 	.short	(.L_71 - .L_70)
.L_70:
        /*0060*/ 	.word	0x00000000


	//----- nvinfo : EIATTR_CBANK_PARAM_SIZE
	.align		4
.L_71:
        /*0064*/ 	.byte	0x03, 0x19
        /*0066*/ 	.short	0x0014


	//----- nvinfo : EIATTR_PARAM_CBANK
	.align		4
        /*0068*/ 	.byte	0x04, 0x0a
        /*006a*/ 	.short	(.L_73 - .L_72)
	.align		4
.L_72:
        /*006c*/ 	.word	index@(.nv.constant0._Z17reduceInterleavedPiS_j)
        /*0070*/ 	.short	0x0380
        /*0072*/ 	.short	0x0014


	//----- nvinfo : EIATTR_SW_WAR
	.align		4
.L_73:
        /*0074*/ 	.byte	0x04, 0x36
        /*0076*/ 	.short	(.L_75 - .L_74)
.L_74:
        /*0078*/ 	.word	0x00000008
.L_75:


//--------------------- .nv.info._Z20reduceNeighboredLessPiS_j --------------------------
	.section	.nv.info._Z20reduceNeighboredLessPiS_j,"",@"SHT_CUDA_INFO"
	.sectionflags	@""
	.align	4


	//----- nvinfo : EIATTR_CUDA_API_VERSION
	.align		4
        /*0000*/ 	.byte	0x04, 0x37
        /*0002*/ 	.short	(.L_77 - .L_76)
.L_76:
        /*0004*/ 	.word	0x00000082


	//----- nvinfo : EIATTR_KPARAM_INFO
	.align		4
.L_77:
        /*0008*/ 	.byte	0x04, 0x17
        /*000a*/ 	.short	(.L_79 - .L_78)
.L_78:
        /*000c*/ 	.word	0x00000000
        /*0010*/ 	.short	0x0002
        /*0012*/ 	.short	0x0010
        /*0014*/ 	.byte	0x00, 0xf0, 0x11, 0x00


	//----- nvinfo : EIATTR_KPARAM_INFO
	.align		4
.L_79:
        /*0018*/ 	.byte	0x04, 0x17
        /*001a*/ 	.short	(.L_81 - .L_80)
.L_80:
        /*001c*/ 	.word	0x00000000
        /*0020*/ 	.short	0x0001
        /*0022*/ 	.short	0x0008
        /*0024*/ 	.byte	0x00, 0xf5, 0x21, 0x00


	//----- nvinfo : EIATTR_KPARAM_INFO
	.align		4
.L_81:
        /*0028*/ 	.byte	0x04, 0x17
        /*002a*/ 	.short	(.L_83 - .L_82)
.L_82:
        /*002c*/ 	.word	0x00000000
        /*0030*/ 	.short	0x0000
        /*0032*/ 	.short	0x0000
        /*0034*/ 	.byte	0x00, 0xf5, 0x21, 0x00


	//----- nvinfo : EIATTR_SPARSE_MMA_MASK
	.align		4
.L_83:
        /*0038*/ 	.byte	0x03, 0x50
        /*003a*/ 	.short	0x0000


	//----- nvinfo : EIATTR_MAXREG_COUNT
	.align		4
        /*003c*/ 	.byte	0x03, 0x1b
        /*003e*/ 	.short	0x00ff


	//----- nvinfo : EIATTR_NUM_BARRIERS
	.align		4
        /*0040*/ 	.byte	0x02, 0x4c
        /*0042*/ 	.byte	0x01
	.zero		1


	//----- nvinfo : EIATTR_MERCURY_ISA_VERSION
	.align		4
        /*0044*/ 	.byte	0x03, 0x5f
        /*0046*/ 	.short	0x0101


	//----- nvinfo : EIATTR_VRC_CTA_INIT_COUNT
	.align		4
        /*0048*/ 	.byte	0x02, 0x4a
	.zero		1
	.zero		1


	//----- nvinfo : EIATTR_EXIT_INSTR_OFFSETS
	.align		4
        /*004c*/ 	.byte	0x04, 0x1c
        /*004e*/ 	.short	(.L_85 - .L_84)


	//   ....[0]....
.L_84:
        /*0050*/ 	.word	0x00000090


	//   ....[1]....
        /*0054*/ 	.word	0x00000210


	//   ....[2]....
        /*0058*/ 	.word	0x00000260


	//----- nvinfo : EIATTR_CRS_STACK_SIZE
	.align		4
.L_85:
        /*005c*/ 	.byte	0x04, 0x1e
        /*005e*/ 	.short	(.L_87 - .L_86)
.L_86:
        /*0060*/ 	.word	0x00000000


	//----- nvinfo : EIATTR_CBANK_PARAM_SIZE
	.align		4
.L_87:
        /*0064*/ 	.byte	0x03, 0x19
        /*0066*/ 	.short	0x0014


	//----- nvinfo : EIATTR_PARAM_CBANK
	.align		4
        /*0068*/ 	.byte	0x04, 0x0a
        /*006a*/ 	.short	(.L_89 - .L_88)
	.align		4
.L_88:
        /*006c*/ 	.word	index@(.nv.constant0._Z20reduceNeighboredLessPiS_j)
        /*0070*/ 	.short	0x0380
        /*0072*/ 	.short	0x0014


	//----- nvinfo : EIATTR_SW_WAR
	.align		4
.L_89:
        /*0074*/ 	.byte	0x04, 0x36
        /*0076*/ 	.short	(.L_91 - .L_90)
.L_90:
        /*0078*/ 	.word	0x00000008
.L_91:


//--------------------- .nv.info._Z16reduceNeighboredPiS_j --------------------------
	.section	.nv.info._Z16reduceNeighboredPiS_j,"",@"SHT_CUDA_INFO"
	.sectionflags	@""
	.align	4


	//----- nvinfo : EIATTR_CUDA_API_VERSION
	.align		4
        /*0000*/ 	.byte	0x04, 0x37
        /*0002*/ 	.short	(.L_93 - .L_92)
.L_92:
        /*0004*/ 	.word	0x00000082


	//----- nvinfo : EIATTR_KPARAM_INFO
	.align		4
.L_93:
        /*0008*/ 	.byte	0x04, 0x17
        /*000a*/ 	.short	(.L_95 - .L_94)
.L_94:
        /*000c*/ 	.word	0x00000000
        /*0010*/ 	.short	0x0002
        /*0012*/ 	.short	0x0010
        /*0014*/ 	.byte	0x00, 0xf0, 0x11, 0x00


	//----- nvinfo : EIATTR_KPARAM_INFO
	.align		4
.L_95:
        /*0018*/ 	.byte	0x04, 0x17
        /*001a*/ 	.short	(.L_97 - .L_96)
.L_96:
        /*001c*/ 	.word	0x00000000
        /*0020*/ 	.short	0x0001
        /*0022*/ 	.short	0x0008
        /*0024*/ 	.byte	0x00, 0xf5, 0x21, 0x00


	//----- nvinfo : EIATTR_KPARAM_INFO
	.align		4
.L_97:
        /*0028*/ 	.byte	0x04, 0x17
        /*002a*/ 	.short	(.L_99 - .L_98)
.L_98:
        /*002c*/ 	.word	0x00000000
        /*0030*/ 	.short	0x0000
        /*0032*/ 	.short	0x0000
        /*0034*/ 	.byte	0x00, 0xf5, 0x21, 0x00


	//----- nvinfo : EIATTR_SPARSE_MMA_MASK
	.align		4
.L_99:
        /*0038*/ 	.byte	0x03, 0x50
        /*003a*/ 	.short	0x0000


	//----- nvinfo : EIATTR_MAXREG_COUNT
	.align		4
        /*003c*/ 	.byte	0x03, 0x1b
        /*003e*/ 	.short	0x00ff


	//----- nvinfo : EIATTR_NUM_BARRIERS
	.align		4
        /*0040*/ 	.byte	0x02, 0x4c
        /*0042*/ 	.byte	0x01
	.zero		1


	//----- nvinfo : EIATTR_MERCURY_ISA_VERSION
	.align		4
        /*0044*/ 	.byte	0x03, 0x5f
        /*0046*/ 	.short	0x0101


	//----- nvinfo : EIATTR_VRC_CTA_INIT_COUNT
	.align		4
        /*0048*/ 	.byte	0x02, 0x4a
	.zero		1
	.zero		1


	//----- nvinfo : EIATTR_EXIT_INSTR_OFFSETS
	.align		4
        /*004c*/ 	.byte	0x04, 0x1c
        /*004e*/ 	.short	(.L_101 - .L_100)


	//   ....[0]....
.L_100:
        /*0050*/ 	.word	0x00000040


	//   ....[1]....
        /*0054*/ 	.word	0x000001f0


	//   ....[2]....
        /*0058*/ 	.word	0x00000240


	//----- nvinfo : EIATTR_CRS_STACK_SIZE
	.align		4
.L_101:
        /*005c*/ 	.byte	0x04, 0x1e
        /*005e*/ 	.short	(.L_103 - .L_102)
.L_102:
        /*0060*/ 	.word	0x00000000


	//----- nvinfo : EIATTR_CBANK_PARAM_SIZE
	.align		4
.L_103:
        /*0064*/ 	.byte	0x03, 0x19
        /*0066*/ 	.short	0x0014


	//----- nvinfo : EIATTR_PARAM_CBANK
	.align		4
        /*0068*/ 	.byte	0x04, 0x0a
        /*006a*/ 	.short	(.L_105 - .L_104)
	.align		4
.L_104:
        /*006c*/ 	.word	index@(.nv.constant0._Z16reduceNeighboredPiS_j)
        /*0070*/ 	.short	0x0380
        /*0072*/ 	.short	0x0014


	//----- nvinfo : EIATTR_SW_WAR
	.align		4
.L_105:
        /*0074*/ 	.byte	0x04, 0x36
        /*0076*/ 	.short	(.L_107 - .L_106)
.L_106:
        /*0078*/ 	.word	0x00000008
.L_107:


//--------------------- .nv.callgraph             --------------------------
	.section	.nv.callgraph,"",@"SHT_CUDA_CALLGRAPH"
	.align	4
	.sectionentsize	8
	.align		4
        /*0000*/ 	.word	0x00000000
	.align		4
        /*0004*/ 	.word	0xffffffff
	.align		4
        /*0008*/ 	.word	0x00000000
	.align		4
        /*000c*/ 	.word	0xfffffffe
	.align		4
        /*0010*/ 	.word	0x00000000
	.align		4
        /*0014*/ 	.word	0xfffffffd
	.align		4
        /*0018*/ 	.word	0x00000000
	.align		4
        /*001c*/ 	.word	0xfffffffc


//--------------------- .text._Z12reduceSharedPiS_j --------------------------
	.section	.text._Z12reduceSharedPiS_j,"ax",@progbits
	.align	128
        .global         _Z12reduceSharedPiS_j
        .type           _Z12reduceSharedPiS_j,@function
        .size           _Z12reduceSharedPiS_j,(.L_x_23 - _Z12reduceSharedPiS_j)
        .other          _Z12reduceSharedPiS_j,@"STO_CUDA_ENTRY STV_DEFAULT"
_Z12reduceSharedPiS_j:
.text._Z12reduceSharedPiS_j:
[----:B------:R-:W-:Y:S01]  /*0000*/  LDC R1, c[0x0][0x37c] ;  /* 0x0000df00ff017b82 */ /* 0x000fe20000000800 */
[----:B------:R-:W0:Y:S01]  /*0010*/  S2R R6, SR_TID.X ;  /* 0x0000000000067919 */ /* 0x000e220000002100 */
[----:B------:R-:W0:Y:S01]  /*0020*/  LDCU UR8, c[0x0][0x360] ;  /* 0x00006c00ff0877ac */ /* 0x000e220008000800 */
[----:B------:R-:W0:Y:S01]  /*0030*/  S2R R7, SR_CTAID.X ;  /* 0x0000000000077919 */ /* 0x000e220000002500 */
[----:B------:R-:W1:Y:S01]  /*0040*/  LDCU UR4, c[0x0][0x390] ;  /* 0x00007200ff0477ac */ /* 0x000e620008000800 */
[----:B------:R-:W2:Y:S01]  /*0050*/  LDCU.64 UR6, c[0x0][0x358] ;  /* 0x00006b00ff0677ac */ /* 0x000ea20008000a00 */
[----:B0-----:R-:W-:-:S05]  /*0060*/  IMAD R5, R7, UR8, R6 ;  /* 0x0000000807057c24 */ /* 0x001fca000f8e0206 */
[----:B-1----:R-:W-:-:S13]  /*0070*/  ISETP.GE.U32.AND P1, PT, R5, UR4, PT ;  /* 0x0000000405007c0c */ /* 0x002fda000bf26070 */
[----:B------:R-:W0:Y:S02]  /*0080*/  @!P1 LDC.64 R2, c[0x0][0x380] ;  /* 0x0000e000ff029b82 */ /* 0x000e240000000a00 */
[----:B0-----:R-:W-:-:S06]  /*0090*/  @!P1 IMAD.WIDE.U32 R2, R5, 0x4, R2 ;  /* 0x0000000405029825 */ /* 0x001fcc00078e0002 */
[----:B--2---:R-:W2:Y:S01]  /*00a0*/  @!P1 LDG.E R3, desc[UR6][R2.64] ;  /* 0x0000000602039981 */ /* 0x004ea2000c1e1900 */
[----:B------:R-:W0:Y:S01]  /*00b0*/  S2UR UR5, SR_CgaCtaId ;  /* 0x00000000000579c3 */ /* 0x000e220000008800 */
[----:B------:R-:W-:Y:S01]  /*00c0*/  IMAD.U32 R4, RZ, RZ, UR8 ;  /* 0x00000008ff047e24 */ /* 0x000fe2000f8e00ff */
[----:B------:R-:W-:Y:S01]  /*00d0*/  UMOV UR4, 0x400 ;  /* 0x0000040000047882 */ /* 0x000fe20000000000 */
[----:B------:R-:W-:-:S03]  /*00e0*/  ISETP.NE.AND P0, PT, R6, RZ, PT ;  /* 0x000000ff0600720c */ /* 0x000fc60003f05270 */
[----:B------:R-:W-:Y:S01]  /*00f0*/  ISETP.GE.U32.AND P2, PT, R4, 0x2, PT ;  /* 0x000000020400780c */ /* 0x000fe20003f46070 */
[----:B0-----:R-:W-:-:S06]  /*0100*/  ULEA UR4, UR5, UR4, 0x18 ;  /* 0x0000000405047291 */ /* 0x001fcc000f8ec0ff */
[----:B------:R-:W-:-:S05]  /*0110*/  LEA R0, R6, UR4, 0x2 ;  /* 0x0000000406007c11 */ /* 0x000fca000f8e10ff */
[----:B--2---:R0:W-:Y:S04]  /*0120*/  @!P1 STS [R0], R3 ;  /* 0x0000000300009388 */ /* 0x0041e80000000800 */
[----:B------:R0:W-:Y:S01]  /*0130*/  @P1 STS [R0], RZ ;  /* 0x000000ff00001388 */ /* 0x0001e20000000800 */
[----:B------:R-:W-:Y:S06]  /*0140*/  BAR.SYNC.DEFER_BLOCKING 0x0 ;  /* 0x0000000000007b1d */ /* 0x000fec0000010000 */
[----:B------:R-:W-:Y:S05]  /*0150*/  @!P2 BRA `(.L_x_0) ;  /* 0x00000000002ca947 */ /* 0x000fea0003800000 */
.L_x_1:
[----:B------:R-:W-:-:S04]  /*0160*/  SHF.R.U32.HI R5, RZ, 0x1, R4 ;  /* 0x00000001ff057819 */ /* 0x000fc80000011604 */
[----:B------:R-:W-:-:S13]  /*0170*/  ISETP.GE.U32.AND P1, PT, R6, R5, PT ;  /* 0x000000050600720c */ /* 0x000fda0003f26070 */
[----:B------:R-:W-:Y:S01]  /*0180*/  @!P1 IMAD R2, R5, 0x4, R0 ;  /* 0x0000000405029824 */ /* 0x000fe200078e0200 */
[----:B0-----:R-:W-:Y:S05]  /*0190*/  @!P1 LDS R3, [R0] ;  /* 0x0000000000039984 */ /* 0x001fea0000000800 */
[----:B------:R-:W0:Y:S02]  /*01a0*/  @!P1 LDS R2, [R2] ;  /* 0x0000000002029984 */ /* 0x000e240000000800 */
[----:B0-----:R-:W-:-:S05]  /*01b0*/  @!P1 IMAD.IADD R3, R2, 0x1, R3 ;  /* 0x0000000102039824 */ /* 0x001fca00078e0203 */
[----:B------:R1:W-:Y:S01]  /*01c0*/  @!P1 STS [R0], R3 ;  /* 0x0000000300009388 */ /* 0x0003e20000000800 */
[----:B------:R-:W-:Y:S01]  /*01d0*/  BAR.SYNC.DEFER_BLOCKING 0x0 ;  /* 0x0000000000007b1d */ /* 0x000fe20000010000 */
[----:B------:R-:W-:Y:S01]  /*01e0*/  ISETP.GT.U32.AND P1, PT, R4, 0x3, PT ;  /* 0x000000030400780c */ /* 0x000fe20003f24070 */
[----:B------:R-:W-:-:S12]  /*01f0*/  IMAD.MOV.U32 R4, RZ, RZ, R5 ;  /* 0x000000ffff047224 */ /* 0x000fd800078e0005 */
[----:B-1----:R-:W-:Y:S05]  /*0200*/  @P1 BRA `(.L_x_1) ;  /* 0xfffffffc00d41947 */ /* 0x002fea000383ffff */
.L_x_0:
[----:B------:R-:W-:Y:S05]  /*0210*/  @P0 EXIT ;  /* 0x000000000000094d */ /* 0x000fea0003800000 */
[----:B------:R-:W1:Y:S01]  /*0220*/  S2UR UR5, SR_CgaCtaId ;  /* 0x00000000000579c3 */ /* 0x000e620000008800 */
[----:B------:R-:W-:-:S07]  /*0230*/  UMOV UR4, 0x400 ;  /* 0x0000040000047882 */ /* 0x000fce0000000000 */
[----:B0-----:R-:W0:Y:S01]  /*0240*/  LDC.64 R2, c[0x0][0x388] ;  /* 0x0000e200ff027b82 */ /* 0x001e220000000a00 */
[----:B-1----:R-:W-:Y:S01]  /*0250*/  ULEA UR4, UR5, UR4, 0x18 ;  /* 0x0000000405047291 */ /* 0x002fe2000f8ec0ff */
[----:B0-----:R-:W-:-:S08]  /*0260*/  IMAD.WIDE.U32 R2, R7, 0x4, R2 ;  /* 0x0000000407027825 */ /* 0x001fd000078e0002 */
[----:B------:R-:W0:Y:S04]  /*0270*/  LDS R5, [UR4] ;  /* 0x00000004ff057984 */ /* 0x000e280008000800 */
[----:B0-----:R-:W-:Y:S01]  /*0280*/  STG.E desc[UR6][R2.64], R5 ;  /* 0x0000000502007986 */ /* 0x001fe2000c101906 */
[----:B------:R-:W-:Y:S05]  /*0290*/  EXIT ;  /* 0x000000000000794d */ /* 0x000fea0003800000 */
.L_x_2:
[----:B------:R-:W-:-:S00]  /*02a0*/  BRA `(.L_x_2) ;  /* 0xfffffffc00fc7947 */ /* 0x000fc0000383ffff */
[----:B------:R-:W-:-:S00]  /*02b0*/  NOP ;  /* 0x0000000000007918 */ /* 0x000fc00000000000 */
        /* <DEDUP_REMOVED lines=12> */
.L_x_23:


//--------------------- .text._Z14reduceUnrolledPiS_j --------------------------
	.section	.text._Z14reduceUnrolledPiS_j,"ax",@progbits
	.align	128
        .global         _Z14reduceUnrolledPiS_j
        .type           _Z14reduceUnrolledPiS_j,@function
        .size           _Z14reduceUnrolledPiS_j,(.L_x_24 - _Z14reduceUnrolledPiS_j)
        .other          _Z14reduceUnrolledPiS_j,@"STO_CUDA_ENTRY STV_DEFAULT"
_Z14reduceUnrolledPiS_j:
.text._Z14reduceUnrolledPiS_j:
[----:B------:R-:W-:Y:S01]  /*0000*/  LDC R1, c[0x0][0x37c] ;  /* 0x0000df00ff017b82 */ /* 0x000fe20000000800 */
[----:B------:R-:W0:Y:S01]  /*0010*/  S2R R0, SR_CTAID.X ;  /* 0x0000000000007919 */ /* 0x000e220000002500 */
[----:B------:R-:W1:Y:S06]  /*0020*/  LDCU UR4, c[0x0][0x360] ;  /* 0x00006c00ff0477ac */ /* 0x000e6c0008000800 */
[----:B------:R-:W2:Y:S01]  /*0030*/  LDC.64 R2, c[0x0][0x380] ;  /* 0x0000e000ff027b82 */ /* 0x000ea20000000a00 */
[----:B------:R-:W3:Y:S01]  /*0040*/  S2R R7, SR_TID.X ;  /* 0x0000000000077919 */ /* 0x000ee20000002100 */
[----:B------:R-:W4:Y:S01]  /*0050*/  LDCU UR5, c[0x0][0x390] ;  /* 0x00007200ff0577ac */ /* 0x000f220008000800 */
[----:B-1----:R-:W-:Y:S01]  /*0060*/  MOV R6, UR4 ;  /* 0x0000000400067c02 */ /* 0x002fe20008000f00 */
[----:B0-----:R-:W-:-:S04]  /*0070*/  IMAD R4, R0, UR4, RZ ;  /* 0x0000000400047c24 */ /* 0x001fc8000f8e02ff */
[----:B---3--:R-:W-:-:S05]  /*0080*/  IMAD.IADD R5, R4, 0x1, R7 ;  /* 0x0000000104057824 */ /* 0x008fca00078e0207 */
[----:B----4-:R-:W-:-:S13]  /*0090*/  ISETP.GE.U32.AND P0, PT, R5, UR5, PT ;  /* 0x0000000505007c0c */ /* 0x010fda000bf06070 */
[----:B--2---:R-:W-:Y:S05]  /*00a0*/  @P0 EXIT ;  /* 0x000000000000094d */ /* 0x004fea0003800000 */
[----:B------:R-:W-:Y:S01]  /*00b0*/  ISETP.GE.U32.AND P0, PT, R6, 0x22, PT ;  /* 0x000000220600780c */ /* 0x000fe20003f06070 */
[----:B------:R-:W-:Y:S01]  /*00c0*/  IMAD.WIDE.U32 R2, R4, 0x4, R2 ;  /* 0x0000000404027825 */ /* 0x000fe200078e0002 */
[----:B------:R-:W0:Y:S03]  /*00d0*/  LDCU.64 UR4, c[0x0][0x358] ;  /* 0x00006b00ff0477ac */ /* 0x000e260008000a00 */
[----:B------:R-:W-:-:S08]  /*00e0*/  IMAD.WIDE.U32 R4, R7, 0x4, R2 ;  /* 0x0000000407047825 */ /* 0x000fd000078e0002 */
[----:B------:R-:W-:Y:S05]  /*00f0*/  @!P0 BRA `(.L_x_3) ;  /* 0x0000000000388947 */ /* 0x000fea0003800000 */
.L_x_6:
[----:B------:R-:W-:Y:S01]  /*0100*/  SHF.R.U32.HI R10, RZ, 0x1, R6 ;  /* 0x00000001ff0a7819 */ /* 0x000fe20000011606 */
[----:B------:R-:W-:Y:S03]  /*0110*/  BSSY.RECONVERGENT B0, `(.L_x_4) ;  /* 0x0000008000007945 */ /* 0x000fe60003800200 */
[----:B------:R-:W-:-:S13]  /*0120*/  ISETP.GE.U32.AND P0, PT, R7, R10, PT ;  /* 0x0000000a0700720c */ /* 0x000fda0003f06070 */
[----:B-1----:R-:W-:Y:S05]  /*0130*/  @P0 BRA `(.L_x_5) ;  /* 0x0000000000140947 */ /* 0x002fea0003800000 */
[----:B------:R-:W-:Y:S01]  /*0140*/  IMAD.WIDE.U32 R8, R10, 0x4, R4 ;  /* 0x000000040a087825 */ /* 0x000fe200078e0004 */
[----:B0-----:R-:W2:Y:S05]  /*0150*/  LDG.E R11, desc[UR4][R4.64] ;  /* 0x00000004040b7981 */ /* 0x001eaa000c1e1900 */
[----:B------:R-:W2:Y:S02]  /*0160*/  LDG.E R8, desc[UR4][R8.64] ;  /* 0x0000000408087981 */ /* 0x000ea4000c1e1900 */
[----:B--2---:R-:W-:-:S05]  /*0170*/  IMAD.IADD R11, R8, 0x1, R11 ;  /* 0x00000001080b7824 */ /* 0x004fca00078e020b */
[----:B------:R1:W-:Y:S02]  /*0180*/  STG.E desc[UR4][R4.64], R11 ;  /* 0x0000000b04007986 */ /* 0x0003e4000c101904 */
.L_x_5:
[----:B0-----:R-:W-:Y:S05]  /*0190*/  BSYNC.RECONVERGENT B0 ;  /* 0x0000000000007941 */ /* 0x001fea0003800200 */
.L_x_4:
[----:B------:R-:W-:Y:S01]  /*01a0*/  BAR.SYNC.DEFER_BLOCKING 0x0 ;  /* 0x0000000000007b1d */ /* 0x000fe20000010000 */
[----:B------:R-:W-:Y:S02]  /*01b0*/  ISETP.GT.U32.AND P0, PT, R6, 0x43, PT ;  /* 0x000000430600780c */ /* 0x000fe40003f04070 */
[----:B------:R-:W-:-:S11]  /*01c0*/  MOV R6, R10 ;  /* 0x0000000a00067202 */ /* 0x000fd60000000f00 */
[----:B------:R-:W-:Y:S05]  /*01d0*/  @P0 BRA `(.L_x_6) ;  /* 0xfffffffc00c80947 */ /* 0x000fea000383ffff */
.L_x_3:
[----:B------:R-:W-:-:S13]  /*01e0*/  ISETP.GT.U32.AND P0, PT, R7, 0xf, PT ;  /* 0x0000000f0700780c */ /* 0x000fda0003f04070 */
[----:B0-----:R-:W-:Y:S05]  /*01f0*/  @P0 EXIT ;  /* 0x000000000000094d */ /* 0x001fea0003800000 */
[----:B------:R-:W2:Y:S04]  /*0200*/  LDG.E R6, desc[UR4][R4.64+0x40] ;  /* 0x0000400404067981 */ /* 0x000ea8000c1e1900 */
[----:B------:R-:W2:Y:S02]  /*0210*/  LDG.E R9, desc[UR4][R4.64] ;  /* 0x0000000404097981 */ /* 0x000ea4000c1e1900 */
[----:B--2---:R-:W-:-:S05]  /*0220*/  IMAD.IADD R9, R6, 0x1, R9 ;  /* 0x0000000106097824 */ /* 0x004fca00078e0209 */
[----:B------:R0:W-:Y:S01]  /*0230*/  STG.E desc[UR4][R4.64], R9 ;  /* 0x0000000904007986 */ /* 0x0001e2000c101904 */
[----:B------:R-:W-:Y:S06]  /*0240*/  BAR.SYNC.DEFER_BLOCKING 0x0 ;  /* 0x0000000000007b1d */ /* 0x000fec0000010000 */
[----:B------:R-:W2:Y:S04]  /*0250*/  LDG.E R6, desc[UR4][R4.64+0x20] ;  /* 0x0000200404067981 */ /* 0x000ea8000c1e1900 */
[----:B-1----:R-:W2:Y:S02]  /*0260*/  LDG.E R11, desc[UR4][R4.64] ;  /* 0x00000004040b7981 */ /* 0x002ea4000c1e1900 */
[----:B--2---:R-:W-:-:S05]  /*0270*/  IADD3 R11, PT, PT, R6, R11, RZ ;  /* 0x0000000b060b7210 */ /* 0x004fca0007ffe0ff */
[----:B------:R1:W-:Y:S01]  /*0280*/  STG.E desc[UR4][R4.64], R11 ;  /* 0x0000000b04007986 */ /* 0x0003e2000c101904 */
[----:B------:R-:W-:Y:S06]  /*0290*/  BAR.SYNC.DEFER_BLOCKING 0x0 ;  /* 0x0000000000007b1d */ /* 0x000fec0000010000 */
[----:B------:R-:W2:Y:S04]  /*02a0*/  LDG.E R6, desc[UR4][R4.64+0x10] ;  /* 0x0000100404067981 */ /* 0x000ea8000c1e1900 */
[----:B------:R-:W2:Y:S02]  /*02b0*/  LDG.E R13, desc[UR4][R4.64] ;  /* 0x00000004040d7981 */ /* 0x000ea4000c1e1900 */
[----:B--2---:R-:W-:-:S05]  /*02c0*/  IMAD.IADD R13, R6, 0x1, R13 ;  /* 0x00000001060d7824 */ /* 0x004fca00078e020d */
[----:B------:R2:W-:Y:S01]  /*02d0*/  STG.E desc[UR4][R4.64], R13 ;  /* 0x0000000d04007986 */ /* 0x0005e2000c101904 */
[----:B------:R-:W-:Y:S06]  /*02e0*/  BAR.SYNC.DEFER_BLOCKING 0x0 ;  /* 0x0000000000007b1d */ /* 0x000fec0000010000 */
[----:B------:R-:W3:Y:S04]  /*02f0*/  LDG.E R6, desc[UR4][R4.64+0x8] ;  /* 0x0000080404067981 */ /* 0x000ee8000c1e1900 */
[----:B0-----:R-:W3:Y:S02]  /*0300*/  LDG.E R9, desc[UR4][R4.64] ;  /* 0x0000000404097981 */ /* 0x001ee4000c1e1900 */
[----:B---3--:R-:W-:-:S05]  /*0310*/  IADD3 R9, PT, PT, R6, R9, RZ ;  /* 0x0000000906097210 */ /* 0x008fca0007ffe0ff */
[----:B------:R2:W-:Y:S01]  /*0320*/  STG.E desc[UR4][R4.64], R9 ;  /* 0x0000000904007986 */ /* 0x0005e2000c101904 */
[----:B------:R-:W-:Y:S06]  /*0330*/  BAR.SYNC.DEFER_BLOCKING 0x0 ;  /* 0x0000000000007b1d */ /* 0x000fec0000010000 */
[----:B------:R-:W3:Y:S04]  /*0340*/  LDG.E R6, desc[UR4][R4.64+0x4] ;  /* 0x0000040404067981 */ /* 0x000ee8000c1e1900 */
[----:B-1----:R-:W3:Y:S01]  /*0350*/  LDG.E R11, desc[UR4][R4.64] ;  /* 0x00000004040b7981 */ /* 0x002ee2000c1e1900 */
[----:B------:R-:W-:Y:S01]  /*0360*/  ISETP.NE.AND P0, PT, R7, RZ, PT ;  /* 0x000000ff0700720c */ /* 0x000fe20003f05270 */
[----:B---3--:R-:W-:-:S05]  /*0370*/  IMAD.IADD R11, R6, 0x1, R11 ;  /* 0x00000001060b7824 */ /* 0x008fca00078e020b */
[----:B------:R2:W-:Y:S07]  /*0380*/  STG.E desc[UR4][R4.64], R11 ;  /* 0x0000000b04007986 */ /* 0x0005ee000c101904 */
[----:B------:R-:W-:Y:S05]  /*0390*/  @P0 EXIT ;  /* 0x000000000000094d */ /* 0x000fea0003800000 */
[----:B------:R-:W3:Y:S01]  /*03a0*/  LDG.E R3, desc[UR4][R2.64] ;  /* 0x0000000402037981 */ /* 0x000ee2000c1e1900 */
[----:B--2---:R-:W0:Y:S02]  /*03b0*/  LDC.64 R4, c[0x0][0x388] ;  /* 0x0000e200ff047b82 */ /* 0x004e240000000a00 */
[----:B0-----:R-:W-:-:S05]  /*03c0*/  IMAD.WIDE.U32 R4, R0, 0x4, R4 ;  /* 0x0000000400047825 */ /* 0x001fca00078e0004 */
[----:B---3--:R-:W-:Y:S01]  /*03d0*/  STG.E desc[UR4][R4.64], R3 ;  /* 0x0000000304007986 */ /* 0x008fe2000c101904 */
[----:B------:R-:W-:Y:S05]  /*03e0*/  EXIT ;  /* 0x000000000000794d */ /* 0x000fea0003800000 */
.L_x_7:
        /* <DEDUP_REMOVED lines=9> */
.L_x_24:


//--------------------- .text._Z17reduceInterleavedPiS_j --------------------------
	.section	.text._Z17reduceInterleavedPiS_j,"ax",@progbits
	.align	128
        .global         _Z17reduceInterleavedPiS_j
        .type           _Z17reduceInterleavedPiS_j,@function
        .size           _Z17reduceInterleavedPiS_j,(.L_x_25 - _Z17reduceInterleavedPiS_j)
        .other          _Z17reduceInterleavedPiS_j,@"STO_CUDA_ENTRY STV_DEFAULT"
_Z17reduceInterleavedPiS_j:
.text._Z17reduceInterleavedPiS_j:
[----:B------:R-:W-:Y:S01]  /*0000*/  LDC R1, c[0x0][0x37c] ;  /* 0x0000df00ff017b82 */ /* 0x000fe20000000800 */
[----:B------:R-:W0:Y:S01]  /*0010*/  S2R R11, SR_CTAID.X ;  /* 0x00000000000b7919 */ /* 0x000e220000002500 */
[----:B------:R-:W0:Y:S06]  /*0020*/  LDCU UR4, c[0x0][0x360] ;  /* 0x00006c00ff0477ac */ /* 0x000e2c0008000800 */
[----:B------:R-:W1:Y:S01]  /*0030*/  LDC.64 R2, c[0x0][0x380] ;  /* 0x0000e000ff027b82 */ /* 0x000e620000000a00 */
[----:B------:R-:W2:Y:S01]  /*0040*/  S2R R8, SR_TID.X ;  /* 0x0000000000087919 */ /* 0x000ea20000002100 */
[----:B------:R-:W3:Y:S01]  /*0050*/  LDCU UR5, c[0x0][0x390] ;  /* 0x00007200ff0577ac */ /* 0x000ee20008000800 */
[----:B0-----:R-:W-:-:S04]  /*0060*/  IMAD R5, R11, UR4, RZ ;  /* 0x000000040b057c24 */ /* 0x001fc8000f8e02ff */
[----:B--2---:R-:W-:-:S05]  /*0070*/  IMAD.IADD R0, R5, 0x1, R8 ;  /* 0x0000000105007824 */ /* 0x004fca00078e0208 */
[----:B---3--:R-:W-:Y:S01]  /*0080*/  ISETP.GE.U32.AND P0, PT, R0, UR5, PT ;  /* 0x0000000500007c0c */ /* 0x008fe2000bf06070 */
[----:B------:R-:W-:-:S12]  /*0090*/  IMAD.U32 R0, RZ, RZ, UR4 ;  /* 0x00000004ff007e24 */ /* 0x000fd8000f8e00ff */
[----:B-1----:R-:W-:Y:S05]  /*00a0*/  @P0 EXIT ;  /* 0x000000000000094d */ /* 0x002fea0003800000 */
[----:B------:R-:W-:Y:S01]  /*00b0*/  ISETP.GE.U32.AND P0, PT, R0, 0x2, PT ;  /* 0x000000020000780c */ /* 0x000fe20003f06070 */
[----:B------:R-:W0:Y:S01]  /*00c0*/  LDCU.64 UR4, c[0x0][0x358] ;  /* 0x00006b00ff0477ac */ /* 0x000e220008000a00 */
[----:B------:R-:W-:-:S11]  /*00d0*/  IMAD.WIDE.U32 R2, R5, 0x4, R2 ;  /* 0x0000000405027825 */ /* 0x000fd600078e0002 */
[----:B------:R-:W-:Y:S05]  /*00e0*/  @!P0 BRA `(.L_x_8) ;  /* 0x00000000003c8947 */ /* 0x000fea0003800000 */
[----:B------:R-:W-:-:S07]  /*00f0*/  IMAD.WIDE.U32 R4, R8, 0x4, R2 ;  /* 0x0000000408047825 */ /* 0x000fce00078e0002 */
.L_x_11:
[----:B------:R-:W-:Y:S01]  /*0100*/  SHF.R.U32.HI R13, RZ, 0x1, R0 ;  /* 0x00000001ff0d7819 */ /* 0x000fe20000011600 */
[----:B------:R-:W-:Y:S03]  /*0110*/  BSSY.RECONVERGENT B0, `(.L_x_9) ;  /* 0x0000008000007945 */ /* 0x000fe60003800200 */
[----:B------:R-:W-:-:S13]  /*0120*/  ISETP.GE.U32.AND P0, PT, R8, R13, PT ;  /* 0x0000000d0800720c */ /* 0x000fda0003f06070 */
[----:B-1----:R-:W-:Y:S05]  /*0130*/  @P0 BRA `(.L_x_10) ;  /* 0x0000000000140947 */ /* 0x002fea0003800000 */
[----:B------:R-:W-:Y:S01]  /*0140*/  IMAD.WIDE.U32 R6, R13, 0x4, R4 ;  /* 0x000000040d067825 */ /* 0x000fe200078e0004 */
[----:B0-----:R-:W2:Y:S05]  /*0150*/  LDG.E R9, desc[UR4][R4.64] ;  /* 0x0000000404097981 */ /* 0x001eaa000c1e1900 */
[----:B------:R-:W2:Y:S02]  /*0160*/  LDG.E R6, desc[UR4][R6.64] ;  /* 0x0000000406067981 */ /* 0x000ea4000c1e1900 */
[----:B--2---:R-:W-:-:S05]  /*0170*/  IADD3 R9, PT, PT, R6, R9, RZ ;  /* 0x0000000906097210 */ /* 0x004fca0007ffe0ff */
[----:B------:R1:W-:Y:S02]  /*0180*/  STG.E desc[UR4][R4.64], R9 ;  /* 0x0000000904007986 */ /* 0x0003e4000c101904 */
.L_x_10:
[----:B0-----:R-:W-:Y:S05]  /*0190*/  BSYNC.RECONVERGENT B0 ;  /* 0x0000000000007941 */ /* 0x001fea0003800200 */
.L_x_9:
[----:B------:R-:W-:Y:S01]  /*01a0*/  BAR.SYNC.DEFER_BLOCKING 0x0 ;  /* 0x0000000000007b1d */ /* 0x000fe20000010000 */
[----:B------:R-:W-:Y:S02]  /*01b0*/  ISETP.GT.U32.AND P0, PT, R0, 0x3, PT ;  /* 0x000000030000780c */ /* 0x000fe40003f04070 */
[----:B------:R-:W-:-:S11]  /*01c0*/  MOV R0, R13 ;  /* 0x0000000d00007202 */ /* 0x000fd60000000f00 */
[----:B------:R-:W-:Y:S05]  /*01d0*/  @P0 BRA `(.L_x_11) ;  /* 0xfffffffc00c80947 */ /* 0x000fea000383ffff */
.L_x_8:
[----:B------:R-:W-:-:S13]  /*01e0*/  ISETP.NE.AND P0, PT, R8, RZ, PT ;  /* 0x000000ff0800720c */ /* 0x000fda0003f05270 */
[----:B0-----:R-:W-:Y:S05]  /*01f0*/  @P0 EXIT ;  /* 0x000000000000094d */ /* 0x001fea0003800000 */
[----:B------:R-:W2:Y:S01]  /*0200*/  LDG.E R3, desc[UR4][R2.64] ;  /* 0x0000000402037981 */ /* 0x000ea2000c1e1900 */
[----:B-1----:R-:W0:Y:S02]  /*0210*/  LDC.64 R4, c[0x0][0x388] ;  /* 0x0000e200ff047b82 */ /* 0x002e240000000a00 */
[----:B0-----:R-:W-:-:S05]  /*0220*/  IMAD.WIDE.U32 R4, R11, 0x4, R4 ;  /* 0x000000040b047825 */ /* 0x001fca00078e0004 */
[----:B--2---:R-:W-:Y:S01]  /*0230*/  STG.E desc[UR4][R4.64], R3 ;  /* 0x0000000304007986 */ /* 0x004fe2000c101904 */
[----:B------:R-:W-:Y:S05]  /*0240*/  EXIT ;  /* 0x000000000000794d */ /* 0x000fea0003800000 */
.L_x_12:
        /* <DEDUP_REMOVED lines=11> */
.L_x_25:


//--------------------- .text._Z20reduceNeighboredLessPiS_j --------------------------
	.section	.text._Z20reduceNeighboredLessPiS_j,"ax",@progbits
	.align	128
        .global         _Z20reduceNeighboredLessPiS_j
        .type           _Z20reduceNeighboredLessPiS_j,@function
        .size           _Z20reduceNeighboredLessPiS_j,(.L_x_26 - _Z20reduceNeighboredLessPiS_j)
        .other          _Z20reduceNeighboredLessPiS_j,@"STO_CUDA_ENTRY STV_DEFAULT"
_Z20reduceNeighboredLessPiS_j:
.text._Z20reduceNeighboredLessPiS_j:
[----:B------:R-:W-:Y:S01]  /*0000*/  LDC R1, c[0x0][0x37c] ;  /* 0x0000df00ff017b82 */ /* 0x000fe20000000800 */
[----:B------:R-:W0:Y:S01]  /*0010*/  S2R R11, SR_CTAID.X ;  /* 0x00000000000b7919 */ /* 0x000e220000002500 */
[----:B------:R-:W0:Y:S01]  /*0020*/  LDCU UR6, c[0x0][0x360] ;  /* 0x00006c00ff0677ac */ /* 0x000e220008000800 */
[----:B------:R-:W1:Y:S01]  /*0030*/  S2R R0, SR_TID.X ;  /* 0x0000000000007919 */ /* 0x000e620000002100 */
[----:B------:R-:W2:Y:S01]  /*0040*/  LDCU UR4, c[0x0][0x390] ;  /* 0x00007200ff0477ac */ /* 0x000ea20008000800 */
[----:B0-----:R-:W-:-:S05]  /*0050*/  IMAD R5, R11, UR6, RZ ;  /* 0x000000060b057c24 */ /* 0x001fca000f8e02ff */
[----:B-1----:R-:W-:-:S04]  /*0060*/  IADD3 R2, PT, PT, R5, R0, RZ ;  /* 0x0000000005027210 */ /* 0x002fc80007ffe0ff */
[----:B--2---:R-:W-:Y:S02]  /*0070*/  ISETP.GE.U32.AND P0, PT, R2, UR4, PT ;  /* 0x0000000402007c0c */ /* 0x004fe4000bf06070 */
[----:B------:R-:W0:Y:S11]  /*0080*/  LDC.64 R2, c[0x0][0x380] ;  /* 0x0000e000ff027b82 */ /* 0x000e360000000a00 */
[----:B------:R-:W-:Y:S05]  /*0090*/  @P0 EXIT ;  /* 0x000000000000094d */ /* 0x000fea0003800000 */
[----:B------:R-:W-:Y:S01]  /*00a0*/  UISETP.GE.U32.AND UP0, UPT, UR6, 0x2, UPT ;  /* 0x000000020600788c */ /* 0x000fe2000bf06070 */
[----:B0-----:R-:W-:Y:S01]  /*00b0*/  IMAD.WIDE.U32 R2, R5, 0x4, R2 ;  /* 0x0000000405027825 */ /* 0x001fe200078e0002 */
[----:B------:R-:W0:Y:S07]  /*00c0*/  LDCU.64 UR8, c[0x0][0x358] ;  /* 0x00006b00ff0877ac */ /* 0x000e2e0008000a00 */
[----:B------:R-:W-:Y:S05]  /*00d0*/  BRA.U !UP0, `(.L_x_13) ;  /* 0x0000000108487547 */ /* 0x000fea000b800000 */
[----:B------:R-:W-:-:S05]  /*00e0*/  UMOV UR4, 0x1 ;  /* 0x0000000100047882 */ /* 0x000fca0000000000 */
.L_x_16:
[----:B------:R-:W-:Y:S01]  /*00f0*/  USHF.L.U32 UR5, UR4, 0x1, URZ ;  /* 0x0000000104057899 */ /* 0x000fe200080006ff */
[----:B------:R-:W-:Y:S05]  /*0100*/  BSSY.RECONVERGENT B0, `(.L_x_14) ;  /* 0x000000b000007945 */ /* 0x000fea0003800200 */
[----:B-1----:R-:W-:-:S05]  /*0110*/  IMAD R7, R0, UR5, RZ ;  /* 0x0000000500077c24 */ /* 0x002fca000f8e02ff */
[----:B------:R-:W-:-:S13]  /*0120*/  ISETP.GE.U32.AND P0, PT, R7, UR6, PT ;  /* 0x0000000607007c0c */ /* 0x000fda000bf06070 */
[----:B------:R-:W-:Y:S05]  /*0130*/  @P0 BRA `(.L_x_15) ;  /* 0x00000000001c0947 */ /* 0x000fea0003800000 */
[C---:B------:R-:W-:Y:S01]  /*0140*/  IADD3 R5, PT, PT, R7.reuse, UR4, RZ ;  /* 0x0000000407057c10 */ /* 0x040fe2000fffe0ff */
[----:B------:R-:W-:-:S04]  /*0150*/  IMAD.WIDE.U32 R6, R7, 0x4, R2 ;  /* 0x0000000407067825 */ /* 0x000fc800078e0002 */
[----:B------:R-:W-:Y:S01]  /*0160*/  IMAD.WIDE.U32 R4, R5, 0x4, R2 ;  /* 0x0000000405047825 */ /* 0x000fe200078e0002 */
[----:B0-----:R-:W2:Y:S05]  /*0170*/  LDG.E R9, desc[UR8][R6.64] ;  /* 0x0000000806097981 */ /* 0x001eaa000c1e1900 */
[----:B------:R-:W2:Y:S02]  /*0180*/  LDG.E R4, desc[UR8][R4.64] ;  /* 0x0000000804047981 */ /* 0x000ea4000c1e1900 */
[----:B--2---:R-:W-:-:S05]  /*0190*/  IADD3 R9, PT, PT, R4, R9, RZ ;  /* 0x0000000904097210 */ /* 0x004fca0007ffe0ff */
[----:B------:R1:W-:Y:S02]  /*01a0*/  STG.E desc[UR8][R6.64], R9 ;  /* 0x0000000906007986 */ /* 0x0003e4000c101908 */
.L_x_15:
[----:B0-----:R-:W-:Y:S05]  /*01b0*/  BSYNC.RECONVERGENT B0 ;  /* 0x0000000000007941 */ /* 0x001fea0003800200 */
.L_x_14:
[----:B------:R-:W-:Y:S01]  /*01c0*/  BAR.SYNC.DEFER_BLOCKING 0x0 ;  /* 0x0000000000007b1d */ /* 0x000fe20000010000 */
[----:B------:R-:W-:-:S05]  /*01d0*/  UISETP.GE.U32.AND UP0, UPT, UR5, UR6, UPT ;  /* 0x000000060500728c */ /* 0x000fca000bf06070 */
[----:B------:R-:W-:-:S04]  /*01e0*/  UMOV UR4, UR5 ;  /* 0x0000000500047c82 */ /* 0x000fc80008000000 */
[----:B------:R-:W-:Y:S05]  /*01f0*/  BRA.U !UP0, `(.L_x_16) ;  /* 0xfffffffd08bc7547 */ /* 0x000fea000b83ffff */
.L_x_13:
[----:B------:R-:W-:-:S13]  /*0200*/  ISETP.NE.AND P0, PT, R0, RZ, PT ;  /* 0x000000ff0000720c */ /* 0x000fda0003f05270 */
[----:B0-----:R-:W-:Y:S05]  /*0210*/  @P0 EXIT ;  /* 0x000000000000094d */ /* 0x001fea0003800000 */
[----:B------:R-:W2:Y:S01]  /*0220*/  LDG.E R3, desc[UR8][R2.64] ;  /* 0x0000000802037981 */ /* 0x000ea2000c1e1900 */
[----:B------:R-:W0:Y:S02]  /*0230*/  LDC.64 R4, c[0x0][0x388] ;  /* 0x0000e200ff047b82 */ /* 0x000e240000000a00 */
[----:B0-----:R-:W-:-:S05]  /*0240*/  IMAD.WIDE.U32 R4, R11, 0x4, R4 ;  /* 0x000000040b047825 */ /* 0x001fca00078e0004 */
[----:B--2---:R-:W-:Y:S01]  /*0250*/  STG.E desc[UR8][R4.64], R3 ;  /* 0x0000000304007986 */ /* 0x004fe2000c101908 */
[----:B------:R-:W-:Y:S05]  /*0260*/  EXIT ;  /* 0x000000000000794d */ /* 0x000fea0003800000 */
.L_x_17:
        /* <DEDUP_REMOVED lines=9> */
.L_x_26:


//--------------------- .text._Z16reduceNeighboredPiS_j --------------------------
	.section	.text._Z16reduceNeighboredPiS_j,"ax",@progbits
	.align	128
        .global         _Z16reduceNeighboredPiS_j
        .type           _Z16reduceNeighboredPiS_j,@function
        .size           _Z16reduceNeighboredPiS_j,(.L_x_27 - _Z16reduceNeighboredPiS_j)
        .other          _Z16reduceNeighboredPiS_j,@"STO_CUDA_ENTRY STV_DEFAULT"
_Z16reduceNeighboredPiS_j:
.text._Z16reduceNeighboredPiS_j:
[----:B------:R-:W-:Y:S01]  /*0000*/  LDC R1, c[0x0][0x37c] ;  /* 0x0000df00ff017b82 */ /* 0x000fe20000000800 */
[----:B------:R-:W0:Y:S01]  /*0010*/  S2R R11, SR_TID.X ;  /* 0x00000000000b7919 */ /* 0x000e220000002100 */
[----:B------:R-:W0:Y:S02]  /*0020*/  LDCU UR4, c[0x0][0x390] ;  /* 0x00007200ff0477ac */ /* 0x000e240008000800 */
[----:B0-----:R-:W-:-:S13]  /*0030*/  ISETP.GE.U32.AND P0, PT, R11, UR4, PT ;  /* 0x000000040b007c0c */ /* 0x001fda000bf06070 */
[----:B------:R-:W-:Y:S05]  /*0040*/  @P0 EXIT ;  /* 0x000000000000094d */ /* 0x000fea0003800000 */
[----:B------:R-:W0:Y:S01]  /*0050*/  S2R R13, SR_CTAID.X ;  /* 0x00000000000d7919 */ /* 0x000e220000002500 */
[----:B------:R-:W1:Y:S01]  /*0060*/  LDCU UR4, c[0x0][0x360] ;  /* 0x00006c00ff0477ac */ /* 0x000e620008000800 */
[----:B------:R-:W2:Y:S01]  /*0070*/  LDC.64 R2, c[0x0][0x380] ;  /* 0x0000e000ff027b82 */ /* 0x000ea20000000a00 */
[----:B------:R-:W3:Y:S01]  /*0080*/  LDCU.64 UR6, c[0x0][0x358] ;  /* 0x00006b00ff0677ac */ /* 0x000ee20008000a00 */
[----:B-1----:R-:W-:Y:S02]  /*0090*/  UISETP.GE.U32.AND UP0, UPT, UR4, 0x2, UPT ;  /* 0x000000020400788c */ /* 0x002fe4000bf06070 */
[----:B0-----:R-:W-:-:S04]  /*00a0*/  IMAD R5, R13, UR4, RZ ;  /* 0x000000040d057c24 */ /* 0x001fc8000f8e02ff */
[----:B--2---:R-:W-:-:S03]  /*00b0*/  IMAD.WIDE.U32 R2, R5, 0x4, R2 ;  /* 0x0000000405027825 */ /* 0x004fc600078e0002 */
[----:B---3--:R-:W-:Y:S05]  /*00c0*/  BRA.U !UP0, `(.L_x_18) ;  /* 0x0000000108447547 */ /* 0x008fea000b800000 */
[----:B------:R-:W-:Y:S02]  /*00d0*/  HFMA2 R7, -RZ, RZ, 0, 5.9604644775390625e-08 ;  /* 0x00000001ff077431 */ /* 0x000fe400000001ff */
[----:B------:R-:W-:-:S07]  /*00e0*/  IMAD.WIDE.U32 R4, R11, 0x4, R2 ;  /* 0x000000040b047825 */ /* 0x000fce00078e0002 */
.L_x_21:
[----:B------:R-:W-:Y:S01]  /*00f0*/  SHF.L.U32 R8, R7, 0x1, RZ ;  /* 0x0000000107087819 */ /* 0x000fe200000006ff */
[----:B------:R-:W-:Y:S04]  /*0100*/  BSSY.RECONVERGENT B0, `(.L_x_19) ;  /* 0x0000009000007945 */ /* 0x000fe80003800200 */
[----:B------:R-:W-:-:S05]  /*0110*/  VIADD R0, R8, 0xffffffff ;  /* 0xffffffff08007836 */ /* 0x000fca0000000000 */
[----:B------:R-:W-:-:S13]  /*0120*/  LOP3.LUT P0, RZ, R0, R11, RZ, 0xc0, !PT ;  /* 0x0000000b00ff7212 */ /* 0x000fda000780c0ff */
[----:B0-----:R-:W-:Y:S05]  /*0130*/  @P0 BRA `(.L_x_20) ;  /* 0x0000000000140947 */ /* 0x001fea0003800000 */
[----:B------:R-:W-:Y:S01]  /*0140*/  IMAD.WIDE R6, R7, 0x4, R4 ;  /* 0x0000000407067825 */ /* 0x000fe200078e0204 */
[----:B------:R-:W2:Y:S05]  /*0150*/  LDG.E R9, desc[UR6][R4.64] ;  /* 0x0000000604097981 */ /* 0x000eaa000c1e1900 */
[----:B------:R-:W2:Y:S02]  /*0160*/  LDG.E R6, desc[UR6][R6.64] ;  /* 0x0000000606067981 */ /* 0x000ea4000c1e1900 */
[----:B--2---:R-:W-:-:S05]  /*0170*/  IADD3 R9, PT, PT, R6, R9, RZ ;  /* 0x0000000906097210 */ /* 0x004fca0007ffe0ff */
[----:B------:R0:W-:Y:S02]  /*0180*/  STG.E desc[UR6][R4.64], R9 ;  /* 0x0000000904007986 */ /* 0x0001e4000c101906 */
.L_x_20:
[----:B------:R-:W-:Y:S05]  /*0190*/  BSYNC.RECONVERGENT B0 ;  /* 0x0000000000007941 */ /* 0x000fea0003800200 */
.L_x_19:
[----:B------:R-:W-:Y:S01]  /*01a0*/  BAR.SYNC.DEFER_BLOCKING 0x0 ;  /* 0x0000000000007b1d */ /* 0x000fe20000010000 */
[----:B------:R-:W-:Y:S01]  /*01b0*/  ISETP.GE.U32.AND P0, PT, R8, UR4, PT ;  /* 0x0000000408007c0c */ /* 0x000fe2000bf06070 */
[----:B------:R-:W-:-:S12]  /*01c0*/  IMAD.MOV.U32 R7, RZ, RZ, R8 ;  /* 0x000000ffff077224 */ /* 0x000fd800078e0008 */
[----:B------:R-:W-:Y:S05]  /*01d0*/  @!P0 BRA `(.L_x_21) ;  /* 0xfffffffc00c48947 */ /* 0x000fea000383ffff */
.L_x_18:
[----:B------:R-:W-:-:S13]  /*01e0*/  ISETP.NE.AND P0, PT, R11, RZ, PT ;  /* 0x000000ff0b00720c */ /* 0x000fda0003f05270 */
[----:B------:R-:W-:Y:S05]  /*01f0*/  @P0 EXIT ;  /* 0x000000000000094d */ /* 0x000fea0003800000 */
[----:B------:R-:W2:Y:S01]  /*0200*/  LDG.E R3, desc[UR6][R2.64] ;  /* 0x0000000602037981 */ /* 0x000ea2000c1e1900 */
[----:B0-----:R-:W0:Y:S02]  /*0210*/  LDC.64 R4, c[0x0][0x388] ;  /* 0x0000e200ff047b82 */ /* 0x001e240000000a00 */
[----:B0-----:R-:W-:-:S05]  /*0220*/  IMAD.WIDE.U32 R4, R13, 0x4, R4 ;  /* 0x000000040d047825 */ /* 0x001fca00078e0004 */
[----:B--2---:R-:W-:Y:S01]  /*0230*/  STG.E desc[UR6][R4.64], R3 ;  /* 0x0000000304007986 */ /* 0x004fe2000c101906 */
[----:B------:R-:W-:Y:S05]  /*0240*/  EXIT ;  /* 0x000000000000794d */ /* 0x000fea0003800000 */
.L_x_22:
        /* <DEDUP_REMOVED lines=11> */
.L_x_27:


//--------------------- .nv.shared._Z12reduceSharedPiS_j --------------------------
	.section	.nv.shared._Z12reduceSharedPiS_j,"aw",@nobits
	.sectionflags	@""
	.align	16
	.zero		1024


//--------------------- .nv.shared.reserved.0     --------------------------
	.section	.nv.shared.reserved.0,"aw",@nobits
	.weak		__nv_reservedSMEM_offset_0_alias
	.size		__nv_reservedSMEM_offset_0_alias, 0, 64
	.other		__nv_reservedSMEM_offset_0_alias,@"STO_CUDA_RESERVED_SHARED STV_DEFAULT"
__nv_reservedSMEM_offset_0_alias:
	.zero		0
	.zero		64


//--------------------- .nv.shared._Z14reduceUnrolledPiS_j --------------------------
	.section	.nv.shared._Z14reduceUnrolledPiS_j,"aw",@nobits
	.sectionflags	@""
	.align	16
	.zero		1024


//--------------------- .nv.shared._Z17reduceInterleavedPiS_j --------------------------
	.section	.nv.shared._Z17reduceInterleavedPiS_j,"aw",@nobits
	.sectionflags	@""
	.align	16
	.zero		1024


//--------------------- .nv.shared._Z20reduceNeighboredLessPiS_j --------------------------
	.section	.nv.shared._Z20reduceNeighboredLessPiS_j,"aw",@nobits
	.sectionflags	@""
	.align	16
	.zero		1024


//--------------------- .nv.shared._Z16reduceNeighboredPiS_j --------------------------
	.section	.nv.shared._Z16reduceNeighboredPiS_j,"aw",@nobits
	.sectionflags	@""
	.align	16
	.zero		1024


//--------------------- .nv.constant0._Z12reduceSharedPiS_j --------------------------
	.section	.nv.constant0._Z12reduceSharedPiS_j,"a",@progbits
	.sectionflags	@""
	.align	4
.nv.constant0._Z12reduceSharedPiS_j:
	.zero		916


//--------------------- .nv.constant0._Z14reduceUnrolledPiS_j --------------------------
	.section	.nv.constant0._Z14reduceUnrolledPiS_j,"a",@progbits
	.sectionflags	@""
	.align	4
.nv.constant0._Z14reduceUnrolledPiS_j:
	.zero		916


//--------------------- .nv.constant0._Z17reduceInterleavedPiS_j --------------------------
	.section	.nv.constant0._Z17reduceInterleavedPiS_j,"a",@progbits
	.sectionflags	@""
	.align	4
.nv.constant0._Z17reduceInterleavedPiS_j:
	.zero		916


//--------------------- .nv.constant0._Z20reduceNeighboredLessPiS_j --------------------------
	.section	.nv.constant0._Z20reduceNeighboredLessPiS_j,"a",@progbits
	.sectionflags	@""
	.align	4
.nv.constant0._Z20reduceNeighboredLessPiS_j:
	.zero		916


//--------------------- .nv.constant0._Z16reduceNeighboredPiS_j --------------------------
	.section	.nv.constant0._Z16reduceNeighboredPiS_j,"a",@progbits
	.sectionflags	@""
	.align	4
.nv.constant0._Z16reduceNeighboredPiS_j:
	.zero		916


//--------------------- SYMBOLS --------------------------

	.type		.nv.reservedSmem.offset0,@object
	.size		.nv.reservedSmem.offset0,0x4
	.type		.nv.reservedSmem.cap,@object
	.size		.nv.reservedSmem.cap,0x4
